//
// Generated by NVIDIA NVVM Compiler
//
// Compiler Build ID: CL-36424714
// Cuda compilation tools, release 13.0, V13.0.88
// Based on NVVM 20.0.0
//

.version 9.0
.target sm_100
.address_size 64

	// .globl	_Z15spmv_csr_kernel9CSRMatrixPfS0_

.visible .entry _Z15spmv_csr_kernel9CSRMatrixPfS0_(
	.param .align 8 .b8 _Z15spmv_csr_kernel9CSRMatrixPfS0__param_0[40],
	.param .u64 .ptr .align 1 _Z15spmv_csr_kernel9CSRMatrixPfS0__param_1,
	.param .u64 .ptr .align 1 _Z15spmv_csr_kernel9CSRMatrixPfS0__param_2
)
{
	.reg .pred 	%p<11>;
	.reg .b16 	%rs<5>;
	.reg .b32 	%r<71>;
	.reg .b32 	%f<114>;
	.reg .b64 	%rd<98>;

	ld.param.u64 	%rd16, [_Z15spmv_csr_kernel9CSRMatrixPfS0__param_0];
	ld.param.v2.u32 	{%r21, %r22}, [_Z15spmv_csr_kernel9CSRMatrixPfS0__param_0+24];
	ld.param.u64 	%rd18, [_Z15spmv_csr_kernel9CSRMatrixPfS0__param_0+16];
	ld.param.u64 	%rd17, [_Z15spmv_csr_kernel9CSRMatrixPfS0__param_0+8];
	ld.param.u64 	%rd20, [_Z15spmv_csr_kernel9CSRMatrixPfS0__param_1];
	ld.param.u64 	%rd19, [_Z15spmv_csr_kernel9CSRMatrixPfS0__param_2];
	cvta.to.global.u64 	%rd1, %rd20;
	cvta.to.global.u64 	%rd2, %rd17;
	cvta.to.global.u64 	%rd3, %rd18;
	mov.u32 	%r29, %tid.x;
	mov.u32 	%r30, %ctaid.x;
	mov.u32 	%r31, %ntid.x;
	mad.lo.s32 	%r1, %r30, %r31, %r29;
	setp.ge.u32 	%p1, %r1, %r21;
	@%p1 bra 	$L__BB0_15;
	cvta.to.global.u64 	%rd21, %rd16;
	mul.wide.u32 	%rd22, %r1, 4;
	add.s64 	%rd23, %rd21, %rd22;
	ld.global.u32 	%r67, [%rd23];
	ld.global.u32 	%r3, [%rd23+4];
	setp.ge.u32 	%p2, %r67, %r3;
	mov.f32 	%f113, 0f00000000;
	@%p2 bra 	$L__BB0_14;
	add.s32 	%r32, %r67, 1;
	max.u32 	%r33, %r3, %r32;
	sub.s32 	%r4, %r33, %r67;
	and.b32  	%r5, %r4, 15;
	sub.s32 	%r34, %r67, %r33;
	setp.gt.u32 	%p3, %r34, -16;
	mov.f32 	%f113, 0f00000000;
	@%p3 bra 	$L__BB0_5;
	and.b32  	%r35, %r4, -16;
	neg.s32 	%r65, %r35;
	mul.wide.u32 	%rd24, %r67, 4;
	add.s64 	%rd25, %rd24, 32;
	add.s64 	%rd95, %rd2, %rd25;
	add.s64 	%rd94, %rd3, %rd25;
	mov.f32 	%f113, 0f00000000;
$L__BB0_4:
	.pragma "nounroll";
	ld.global.u32 	%r36, [%rd95+-32];
	ld.global.f32 	%f18, [%rd94+-32];
	mul.wide.u32 	%rd26, %r36, 4;
	add.s64 	%rd27, %rd1, %rd26;
	ld.global.f32 	%f19, [%rd27];
	fma.rn.f32 	%f20, %f18, %f19, %f113;
	ld.global.u32 	%r37, [%rd95+-28];
	ld.global.f32 	%f21, [%rd94+-28];
	mul.wide.u32 	%rd28, %r37, 4;
	add.s64 	%rd29, %rd1, %rd28;
	ld.global.f32 	%f22, [%rd29];
	fma.rn.f32 	%f23, %f21, %f22, %f20;
	ld.global.u32 	%r38, [%rd95+-24];
	ld.global.f32 	%f24, [%rd94+-24];
	mul.wide.u32 	%rd30, %r38, 4;
	add.s64 	%rd31, %rd1, %rd30;
	ld.global.f32 	%f25, [%rd31];
	fma.rn.f32 	%f26, %f24, %f25, %f23;
	ld.global.u32 	%r39, [%rd95+-20];
	ld.global.f32 	%f27, [%rd94+-20];
	mul.wide.u32 	%rd32, %r39, 4;
	add.s64 	%rd33, %rd1, %rd32;
	ld.global.f32 	%f28, [%rd33];
	fma.rn.f32 	%f29, %f27, %f28, %f26;
	ld.global.u32 	%r40, [%rd95+-16];
	ld.global.f32 	%f30, [%rd94+-16];
	mul.wide.u32 	%rd34, %r40, 4;
	add.s64 	%rd35, %rd1, %rd34;
	ld.global.f32 	%f31, [%rd35];
	fma.rn.f32 	%f32, %f30, %f31, %f29;
	ld.global.u32 	%r41, [%rd95+-12];
	ld.global.f32 	%f33, [%rd94+-12];
	mul.wide.u32 	%rd36, %r41, 4;
	add.s64 	%rd37, %rd1, %rd36;
	ld.global.f32 	%f34, [%rd37];
	fma.rn.f32 	%f35, %f33, %f34, %f32;
	ld.global.u32 	%r42, [%rd95+-8];
	ld.global.f32 	%f36, [%rd94+-8];
	mul.wide.u32 	%rd38, %r42, 4;
	add.s64 	%rd39, %rd1, %rd38;
	ld.global.f32 	%f37, [%rd39];
	fma.rn.f32 	%f38, %f36, %f37, %f35;
	ld.global.u32 	%r43, [%rd95+-4];
	ld.global.f32 	%f39, [%rd94+-4];
	mul.wide.u32 	%rd40, %r43, 4;
	add.s64 	%rd41, %rd1, %rd40;
	ld.global.f32 	%f40, [%rd41];
	fma.rn.f32 	%f41, %f39, %f40, %f38;
	ld.global.u32 	%r44, [%rd95];
	ld.global.f32 	%f42, [%rd94];
	mul.wide.u32 	%rd42, %r44, 4;
	add.s64 	%rd43, %rd1, %rd42;
	ld.global.f32 	%f43, [%rd43];
	fma.rn.f32 	%f44, %f42, %f43, %f41;
	ld.global.u32 	%r45, [%rd95+4];
	ld.global.f32 	%f45, [%rd94+4];
	mul.wide.u32 	%rd44, %r45, 4;
	add.s64 	%rd45, %rd1, %rd44;
	ld.global.f32 	%f46, [%rd45];
	fma.rn.f32 	%f47, %f45, %f46, %f44;
	ld.global.u32 	%r46, [%rd95+8];
	ld.global.f32 	%f48, [%rd94+8];
	mul.wide.u32 	%rd46, %r46, 4;
	add.s64 	%rd47, %rd1, %rd46;
	ld.global.f32 	%f49, [%rd47];
	fma.rn.f32 	%f50, %f48, %f49, %f47;
	ld.global.u32 	%r47, [%rd95+12];
	ld.global.f32 	%f51, [%rd94+12];
	mul.wide.u32 	%rd48, %r47, 4;
	add.s64 	%rd49, %rd1, %rd48;
	ld.global.f32 	%f52, [%rd49];
	fma.rn.f32 	%f53, %f51, %f52, %f50;
	ld.global.u32 	%r48, [%rd95+16];
	ld.global.f32 	%f54, [%rd94+16];
	mul.wide.u32 	%rd50, %r48, 4;
	add.s64 	%rd51, %rd1, %rd50;
	ld.global.f32 	%f55, [%rd51];
	fma.rn.f32 	%f56, %f54, %f55, %f53;
	ld.global.u32 	%r49, [%rd95+20];
	ld.global.f32 	%f57, [%rd94+20];
	mul.wide.u32 	%rd52, %r49, 4;
	add.s64 	%rd53, %rd1, %rd52;
	ld.global.f32 	%f58, [%rd53];
	fma.rn.f32 	%f59, %f57, %f58, %f56;
	ld.global.u32 	%r50, [%rd95+24];
	ld.global.f32 	%f60, [%rd94+24];
	mul.wide.u32 	%rd54, %r50, 4;
	add.s64 	%rd55, %rd1, %rd54;
	ld.global.f32 	%f61, [%rd55];
	fma.rn.f32 	%f62, %f60, %f61, %f59;
	ld.global.u32 	%r51, [%rd95+28];
	ld.global.f32 	%f63, [%rd94+28];
	mul.wide.u32 	%rd56, %r51, 4;
	add.s64 	%rd57, %rd1, %rd56;
	ld.global.f32 	%f64, [%rd57];
	fma.rn.f32 	%f113, %f63, %f64, %f62;
	add.s32 	%r67, %r67, 16;
	add.s32 	%r65, %r65, 16;
	add.s64 	%rd95, %rd95, 64;
	add.s64 	%rd94, %rd94, 64;
	setp.ne.s32 	%p4, %r65, 0;
	@%p4 bra 	$L__BB0_4;
$L__BB0_5:
	setp.eq.s32 	%p5, %r5, 0;
	@%p5 bra 	$L__BB0_14;
	and.b32  	%r12, %r4, 7;
	setp.lt.u32 	%p6, %r5, 8;
	@%p6 bra 	$L__BB0_8;
	mul.wide.u32 	%rd58, %r67, 4;
	add.s64 	%rd59, %rd2, %rd58;
	ld.global.u32 	%r52, [%rd59];
	add.s64 	%rd60, %rd3, %rd58;
	ld.global.f32 	%f66, [%rd60];
	mul.wide.u32 	%rd61, %r52, 4;
	add.s64 	%rd62, %rd1, %rd61;
	ld.global.f32 	%f67, [%rd62];
	fma.rn.f32 	%f68, %f66, %f67, %f113;
	ld.global.u32 	%r53, [%rd59+4];
	ld.global.f32 	%f69, [%rd60+4];
	mul.wide.u32 	%rd63, %r53, 4;
	add.s64 	%rd64, %rd1, %rd63;
	ld.global.f32 	%f70, [%rd64];
	fma.rn.f32 	%f71, %f69, %f70, %f68;
	ld.global.u32 	%r54, [%rd59+8];
	ld.global.f32 	%f72, [%rd60+8];
	mul.wide.u32 	%rd65, %r54, 4;
	add.s64 	%rd66, %rd1, %rd65;
	ld.global.f32 	%f73, [%rd66];
	fma.rn.f32 	%f74, %f72, %f73, %f71;
	ld.global.u32 	%r55, [%rd59+12];
	ld.global.f32 	%f75, [%rd60+12];
	mul.wide.u32 	%rd67, %r55, 4;
	add.s64 	%rd68, %rd1, %rd67;
	ld.global.f32 	%f76, [%rd68];
	fma.rn.f32 	%f77, %f75, %f76, %f74;
	ld.global.u32 	%r56, [%rd59+16];
	ld.global.f32 	%f78, [%rd60+16];
	mul.wide.u32 	%rd69, %r56, 4;
	add.s64 	%rd70, %rd1, %rd69;
	ld.global.f32 	%f79, [%rd70];
	fma.rn.f32 	%f80, %f78, %f79, %f77;
	ld.global.u32 	%r57, [%rd59+20];
	ld.global.f32 	%f81, [%rd60+20];
	mul.wide.u32 	%rd71, %r57, 4;
	add.s64 	%rd72, %rd1, %rd71;
	ld.global.f32 	%f82, [%rd72];
	fma.rn.f32 	%f83, %f81, %f82, %f80;
	ld.global.u32 	%r58, [%rd59+24];
	ld.global.f32 	%f84, [%rd60+24];
	mul.wide.u32 	%rd73, %r58, 4;
	add.s64 	%rd74, %rd1, %rd73;
	ld.global.f32 	%f85, [%rd74];
	fma.rn.f32 	%f86, %f84, %f85, %f83;
	ld.global.u32 	%r59, [%rd59+28];
	ld.global.f32 	%f87, [%rd60+28];
	mul.wide.u32 	%rd75, %r59, 4;
	add.s64 	%rd76, %rd1, %rd75;
	ld.global.f32 	%f88, [%rd76];
	fma.rn.f32 	%f113, %f87, %f88, %f86;
	add.s32 	%r67, %r67, 8;
$L__BB0_8:
	setp.eq.s32 	%p7, %r12, 0;
	@%p7 bra 	$L__BB0_14;
	and.b32  	%r15, %r4, 3;
	setp.lt.u32 	%p8, %r12, 4;
	@%p8 bra 	$L__BB0_11;
	mul.wide.u32 	%rd77, %r67, 4;
	add.s64 	%rd78, %rd2, %rd77;
	ld.global.u32 	%r60, [%rd78];
	add.s64 	%rd79, %rd3, %rd77;
	ld.global.f32 	%f90, [%rd79];
	mul.wide.u32 	%rd80, %r60, 4;
	add.s64 	%rd81, %rd1, %rd80;
	ld.global.f32 	%f91, [%rd81];
	fma.rn.f32 	%f92, %f90, %f91, %f113;
	ld.global.u32 	%r61, [%rd78+4];
	ld.global.f32 	%f93, [%rd79+4];
	mul.wide.u32 	%rd82, %r61, 4;
	add.s64 	%rd83, %rd1, %rd82;
	ld.global.f32 	%f94, [%rd83];
	fma.rn.f32 	%f95, %f93, %f94, %f92;
	ld.global.u32 	%r62, [%rd78+8];
	ld.global.f32 	%f96, [%rd79+8];
	mul.wide.u32 	%rd84, %r62, 4;
	add.s64 	%rd85, %rd1, %rd84;
	ld.global.f32 	%f97, [%rd85];
	fma.rn.f32 	%f98, %f96, %f97, %f95;
	ld.global.u32 	%r63, [%rd78+12];
	ld.global.f32 	%f99, [%rd79+12];
	mul.wide.u32 	%rd86, %r63, 4;
	add.s64 	%rd87, %rd1, %rd86;
	ld.global.f32 	%f100, [%rd87];
	fma.rn.f32 	%f113, %f99, %f100, %f98;
	add.s32 	%r67, %r67, 4;
$L__BB0_11:
	setp.eq.s32 	%p9, %r15, 0;
	@%p9 bra 	$L__BB0_14;
	mul.wide.u32 	%rd88, %r67, 4;
	add.s64 	%rd97, %rd3, %rd88;
	add.s64 	%rd96, %rd2, %rd88;
	neg.s32 	%r70, %r15;
$L__BB0_13:
	.pragma "nounroll";
	ld.global.u32 	%r64, [%rd96];
	ld.global.f32 	%f101, [%rd97];
	mul.wide.u32 	%rd89, %r64, 4;
	add.s64 	%rd90, %rd1, %rd89;
	ld.global.f32 	%f102, [%rd90];
	fma.rn.f32 	%f113, %f101, %f102, %f113;
	add.s64 	%rd97, %rd97, 4;
	add.s64 	%rd96, %rd96, 4;
	add.s32 	%r70, %r70, 1;
	setp.ne.s32 	%p10, %r70, 0;
	@%p10 bra 	$L__BB0_13;
$L__BB0_14:
	cvta.to.global.u64 	%rd91, %rd19;
	add.s64 	%rd93, %rd91, %rd22;
	ld.global.f32 	%f103, [%rd93];
	add.f32 	%f104, %f113, %f103;
	st.global.f32 	[%rd93], %f104;
$L__BB0_15:
	ret;

}


// ===== COMPILED SASS (sm_100) =====

	.target	sm_100

	.elftype	@"ET_EXEC"


//--------------------- .note.nv.tkinfo           --------------------------
	.section	.note.nv.tkinfo,"",@"SHT_NOTE"
	.sectionflags	@"SHF_NOTE_NV_TKINFO"
	.tkinfo
        /*0018*/ 	.word	0x00000002
        /*0030*/ 	.string	""
        /*0030*/ 	.string	"ptxas"
        /*0030*/ 	.string	"Cuda compilation tools, release 13.0, V13.0.88"
        /*0030*/ 	.string	"Build cuda_13.0.r13.0/compiler.36424714_0"
        /*0030*/ 	.string	"-arch sm_100 -m 64 "



//--------------------- .note.nv.cuinfo           --------------------------
	.section	.note.nv.cuinfo,"",@"SHT_NOTE"
	.sectionflags	@"SHF_NOTE_NV_CUINFO"
        /*0018*/ 	.short	0x0002
        /*001a*/ 	.short	0x0064
        /*001c*/ 	.short	0x0082
	.zero		2


//--------------------- .nv.info                  --------------------------
	.section	.nv.info,"",@"SHT_CUDA_INFO"
	.align	4


	//----- nvinfo : EIATTR_REGCOUNT
	.align		4
        /*0000*/ 	.byte	0x04, 0x2f
        /*0002*/ 	.short	(.L_1 - .L_0)
	.align		4
.L_0:
        /*0004*/ 	.word	index@(_Z15spmv_csr_kernel9CSRMatrixPfS0_)
        /*0008*/ 	.word	0x00000020


	//----- nvinfo : EIATTR_FRAME_SIZE
	.align		4
.L_1:
        /*000c*/ 	.byte	0x04, 0x11
        /*000e*/ 	.short	(.L_3 - .L_2)
	.align		4
.L_2:
        /*0010*/ 	.word	index@(_Z15spmv_csr_kernel9CSRMatrixPfS0_)
        /*0014*/ 	.word	0x00000000


	//----- nvinfo : EIATTR_MIN_STACK_SIZE
	.align		4
.L_3:
        /*0018*/ 	.byte	0x04, 0x12
        /*001a*/ 	.short	(.L_5 - .L_4)
	.align		4
.L_4:
        /*001c*/ 	.word	index@(_Z15spmv_csr_kernel9CSRMatrixPfS0_)
        /*0020*/ 	.word	0x00000000
.L_5:


//--------------------- .nv.compat                --------------------------
	.section	.nv.compat,"",@"SHT_CUDA_COMPAT_INFO"
	.align	4
        /*0000*/ 	.byte	0x02, 0x09, 0x00, 0x00, 0x02, 0x02, 0x01, 0x00, 0x02, 0x05, 0x05, 0x00, 0x03, 0x07, 0x01, 0x01
        /*0010*/ 	.byte	0x02, 0x03, 0x00, 0x00, 0x02, 0x06, 0x01, 0x00, 0x04, 0x0b, 0x08, 0x00, 0x09, 0x00, 0x00, 0x00
        /*0020*/ 	.byte	0x00, 0x00, 0x00, 0x00


//--------------------- .nv.info._Z15spmv_csr_kernel9CSRMatrixPfS0_ --------------------------
	.section	.nv.info._Z15spmv_csr_kernel9CSRMatrixPfS0_,"",@"SHT_CUDA_INFO"
	.sectionflags	@""
	.align	4


	//----- nvinfo : EIATTR_CUDA_API_VERSION
	.align		4
        /*0000*/ 	.byte	0x04, 0x37
        /*0002*/ 	.short	(.L_7 - .L_6)
.L_6:
        /*0004*/ 	.word	0x00000082


	//----- nvinfo : EIATTR_KPARAM_INFO
	.align		4
.L_7:
        /*0008*/ 	.byte	0x04, 0x17
        /*000a*/ 	.short	(.L_9 - .L_8)
.L_8:
        /*000c*/ 	.word	0x00000000
        /*0010*/ 	.short	0x0002
        /*0012*/ 	.short	0x0030
        /*0014*/ 	.byte	0x00, 0xf5, 0x21, 0x00


	//----- nvinfo : EIATTR_KPARAM_INFO
	.align		4
.L_9:
        /*0018*/ 	.byte	0x04, 0x17
        /*001a*/ 	.short	(.L_11 - .L_10)
.L_10:
        /*001c*/ 	.word	0x00000000
        /*0020*/ 	.short	0x0001
        /*0022*/ 	.short	0x0028
        /*0024*/ 	.byte	0x00, 0xf5, 0x21, 0x00


	//----- nvinfo : EIATTR_KPARAM_INFO
	.align		4
.L_11:
        /*0028*/ 	.byte	0x04, 0x17
        /*002a*/ 	.short	(.L_13 - .L_12)
.L_12:
        /*002c*/ 	.word	0x00000000
        /*0030*/ 	.short	0x0000
        /*0032*/ 	.short	0x0000
        /*0034*/ 	.byte	0x00, 0xf0, 0xa1, 0x00


	//----- nvinfo : EIATTR_SPARSE_MMA_MASK
	.align		4
.L_13:
        /*0038*/ 	.byte	0x03, 0x50
        /*003a*/ 	.short	0x0000


	//----- nvinfo : EIATTR_MAXREG_COUNT
	.align		4
        /*003c*/ 	.byte	0x03, 0x1b
        /*003e*/ 	.short	0x00ff


	//----- nvinfo : EIATTR_MERCURY_ISA_VERSION
	.align		4
        /*0040*/ 	.byte	0x03, 0x5f
        /*0042*/ 	.short	0x0101


	//----- nvinfo : EIATTR_VRC_CTA_INIT_COUNT
	.align		4
        /*0044*/ 	.byte	0x02, 0x4a
	.zero		1
	.zero		1


	//----- nvinfo : EIATTR_EXIT_INSTR_OFFSETS
	.align		4
        /*0048*/ 	.byte	0x04, 0x1c
        /*004a*/ 	.short	(.L_15 - .L_14)


	//   ....[0]....
.L_14:
        /*004c*/ 	.word	0x00000070


	//   ....[1]....
        /*0050*/ 	.word	0x00000f80


	//----- nvinfo : EIATTR_CRS_STACK_SIZE
	.align		4
.L_15:
        /*0054*/ 	.byte	0x04, 0x1e
        /*0056*/ 	.short	(.L_17 - .L_16)
.L_16:
        /*0058*/ 	.word	0x00000000


	//----- nvinfo : EIATTR_CBANK_PARAM_SIZE
	.align		4
.L_17:
        /*005c*/ 	.byte	0x03, 0x19
        /*005e*/ 	.short	0x0038


	//----- nvinfo : EIATTR_PARAM_CBANK
	.align		4
        /*0060*/ 	.byte	0x04, 0x0a
        /*0062*/ 	.short	(.L_19 - .L_18)
	.align		4
.L_18:
        /*0064*/ 	.word	index@(.nv.constant0._Z15spmv_csr_kernel9CSRMatrixPfS0_)
        /*0068*/ 	.short	0x0380
        /*006a*/ 	.short	0x0038


	//----- nvinfo : EIATTR_SW_WAR
	.align		4
.L_19:
        /*006c*/ 	.byte	0x04, 0x36
        /*006e*/ 	.short	(.L_21 - .L_20)
.L_20:
        /*0070*/ 	.word	0x00000008
.L_21:


//--------------------- .nv.callgraph             --------------------------
	.section	.nv.callgraph,"",@"SHT_CUDA_CALLGRAPH"
	.align	4
	.sectionentsize	8
	.align		4
        /*0000*/ 	.word	0x00000000
	.align		4
        /*0004*/ 	.word	0xffffffff
	.align		4
        /*0008*/ 	.word	0x00000000
	.align		4
        /*000c*/ 	.word	0xfffffffe
	.align		4
        /*0010*/ 	.word	0x00000000
	.align		4
        /*0014*/ 	.word	0xfffffffd
	.align		4
        /*0018*/ 	.word	0x00000000
	.align		4
        /*001c*/ 	.word	0xfffffffc


//--------------------- .text._Z15spmv_csr_kernel9CSRMatrixPfS0_ --------------------------
	.section	.text._Z15spmv_csr_kernel9CSRMatrixPfS0_,"ax",@progbits
	.align	128
        .global         _Z15spmv_csr_kernel9CSRMatrixPfS0_
        .type           _Z15spmv_csr_kernel9CSRMatrixPfS0_,@function
        .size           _Z15spmv_csr_kernel9CSRMatrixPfS0_,(.L_x_11 - _Z15spmv_csr_kernel9CSRMatrixPfS0_)
        .other          _Z15spmv_csr_kernel9CSRMatrixPfS0_,@"STO_CUDA_ENTRY STV_DEFAULT"
_Z15spmv_csr_kernel9CSRMatrixPfS0_:
.text._Z15spmv_csr_kernel9CSRMatrixPfS0_:
[----:B------:R-:W-:Y:S01]  /*0000*/  LDC R1, c[0x0][0x37c] ;  /* 0x0000df00ff017b82 */ /* 0x000fe20000000800 */
[----:B------:R-:W0:Y:S07]  /*0010*/  S2R R0, SR_TID.X ;  /* 0x0000000000007919 */ /* 0x000e2e0000002100 */
[----:B------:R-:W0:Y:S01]  /*0020*/  S2UR UR4, SR_CTAID.X ;  /* 0x00000000000479c3 */ /* 0x000e220000002500 */
[----:B------:R-:W1:Y:S07]  /*0030*/  LDCU UR5, c[0x0][0x398] ;  /* 0x00007300ff0577ac */ /* 0x000e6e0008000800 */
[----:B------:R-:W0:Y:S02]  /*0040*/  LDC R3, c[0x0][0x360] ;  /* 0x0000d800ff037b82 */ /* 0x000e240000000800 */
[----:B0-----:R-:W-:-:S05]  /*0050*/  IMAD R0, R3, UR4, R0 ;  /* 0x0000000403007c24 */ /* 0x001fca000f8e0200 */
[----:B-1----:R-:W-:-:S13]  /*0060*/  ISETP.GE.U32.AND P0, PT, R0, UR5, PT ;  /* 0x0000000500007c0c */ /* 0x002fda000bf06070 */
[----:B------:R-:W-:Y:S05]  /*0070*/  @P0 EXIT ;  /* 0x000000000000094d */ /* 0x000fea0003800000 */
[----:B------:R-:W0:Y:S01]  /*0080*/  LDC.64 R2, c[0x0][0x380] ;  /* 0x0000e000ff027b82 */ /* 0x000e220000000a00 */
[----:B------:R-:W1:Y:S01]  /*0090*/  LDCU.64 UR4, c[0x0][0x358] ;  /* 0x00006b00ff0477ac */ /* 0x000e620008000a00 */
[----:B0-----:R-:W-:-:S05]  /*00a0*/  IMAD.WIDE.U32 R2, R0, 0x4, R2 ;  /* 0x0000000400027825 */ /* 0x001fca00078e0002 */
[----:B-1----:R-:W2:Y:S04]  /*00b0*/  LDG.E R4, desc[UR4][R2.64] ;  /* 0x0000000402047981 */ /* 0x002ea8000c1e1900 */
[----:B------:R-:W2:Y:S01]  /*00c0*/  LDG.E R5, desc[UR4][R2.64+0x4] ;  /* 0x0000040402057981 */ /* 0x000ea2000c1e1900 */
[----:B------:R-:W-:Y:S01]  /*00d0*/  BSSY.RECONVERGENT B0, `(.L_x_0) ;  /* 0x00000e5000007945 */ /* 0x000fe20003800200 */
[----:B------:R-:W-:Y:S01]  /*00e0*/  HFMA2 R22, -RZ, RZ, 0, 0 ;  /* 0x00000000ff167431 */ /* 0x000fe200000001ff */
[----:B--2---:R-:W-:-:S13]  /*00f0*/  ISETP.GE.U32.AND P0, PT, R4, R5, PT ;  /* 0x000000050400720c */ /* 0x004fda0003f06070 */
[----:B------:R-:W-:Y:S05]  /*0100*/  @P0 BRA `(.L_x_1) ;  /* 0x0000000c00840947 */ /* 0x000fea0003800000 */
[----:B------:R-:W-:Y:S01]  /*0110*/  MOV R2, R4 ;  /* 0x0000000400027202 */ /* 0x000fe20000000f00 */
[----:B------:R-:W-:Y:S01]  /*0120*/  BSSY.RECONVERGENT B1, `(.L_x_2) ;  /* 0x000006e000017945 */ /* 0x000fe20003800200 */
[----:B------:R-:W-:Y:S02]  /*0130*/  MOV R22, RZ ;  /* 0x000000ff00167202 */ /* 0x000fe40000000f00 */
[----:B------:R-:W-:-:S04]  /*0140*/  VIADDMNMX.U32 R5, R2, 0x1, R5, !PT ;  /* 0x0000000102057846 */ /* 0x000fc80007800005 */
[CC--:B------:R-:W-:Y:S02]  /*0150*/  IADD3 R3, PT, PT, R2.reuse, -R5.reuse, RZ ;  /* 0x8000000502037210 */ /* 0x0c0fe40007ffe0ff */
[----:B------:R-:W-:Y:S02]  /*0160*/  IADD3 R4, PT, PT, -R2, R5, RZ ;  /* 0x0000000502047210 */ /* 0x000fe40007ffe1ff */
[----:B------:R-:W-:Y:S02]  /*0170*/  ISETP.GT.U32.AND P1, PT, R3, -0x10, PT ;  /* 0xfffffff00300780c */ /* 0x000fe40003f24070 */
[----:B------:R-:W-:-:S04]  /*0180*/  LOP3.LUT R5, R4, 0xf, RZ, 0xc0, !PT ;  /* 0x0000000f04057812 */ /* 0x000fc800078ec0ff */
[----:B------:R-:W-:-:S07]  /*0190*/  ISETP.NE.AND P0, PT, R5, RZ, PT ;  /* 0x000000ff0500720c */ /* 0x000fce0003f05270 */
[----:B------:R-:W-:Y:S06]  /*01a0*/  @P1 BRA `(.L_x_3) ;  /* 0x0000000400941947 */ /* 0x000fec0003800000 */
[----:B------:R-:W0:Y:S01]  /*01b0*/  LDCU.64 UR6, c[0x0][0x388] ;  /* 0x00007100ff0677ac */ /* 0x000e220008000a00 */
[----:B------:R-:W-:Y:S01]  /*01c0*/  HFMA2 R7, -RZ, RZ, 0, 0 ;  /* 0x00000000ff077431 */ /* 0x000fe200000001ff */
[----:B------:R-:W-:Y:S01]  /*01d0*/  MOV R6, 0x20 ;  /* 0x0000002000067802 */ /* 0x000fe20000000f00 */
[----:B------:R-:W1:Y:S01]  /*01e0*/  LDCU.64 UR8, c[0x0][0x390] ;  /* 0x00007200ff0877ac */ /* 0x000e620008000a00 */
[----:B------:R-:W-:Y:S02]  /*01f0*/  LOP3.LUT R3, R4, 0xfffffff0, RZ, 0xc0, !PT ;  /* 0xfffffff004037812 */ /* 0x000fe400078ec0ff */
[----:B------:R-:W-:Y:S02]  /*0200*/  MOV R22, RZ ;  /* 0x000000ff00167202 */ /* 0x000fe40000000f00 */
[----:B------:R-:W-:Y:S01]  /*0210*/  IADD3 R3, PT, PT, -R3, RZ, RZ ;  /* 0x000000ff03037210 */ /* 0x000fe20007ffe1ff */
[----:B------:R-:W-:-:S03]  /*0220*/  IMAD.WIDE.U32 R6, R2, 0x4, R6 ;  /* 0x0000000402067825 */ /* 0x000fc600078e0006 */
[C---:B0-----:R-:W-:Y:S02]  /*0230*/  IADD3 R12, P1, PT, R6.reuse, UR6, RZ ;  /* 0x00000006060c7c10 */ /* 0x041fe4000ff3e0ff */
[----:B-1----:R-:W-:Y:S02]  /*0240*/  IADD3 R10, P2, PT, R6, UR8, RZ ;  /* 0x00000008060a7c10 */ /* 0x002fe4000ff5e0ff */
[C---:B------:R-:W-:Y:S02]  /*0250*/  IADD3.X R13, PT, PT, R7.reuse, UR7, RZ, P1, !PT ;  /* 0x00000007070d7c10 */ /* 0x040fe40008ffe4ff */
[----:B------:R-:W-:-:S09]  /*0260*/  IADD3.X R11, PT, PT, R7, UR9, RZ, P2, !PT ;  /* 0x00000009070b7c10 */ /* 0x000fd200097fe4ff */
.L_x_4:
[----:B------:R-:W2:Y:S01]  /*0270*/  LDG.E R25, desc[UR4][R12.64+-0x20] ;  /* 0xffffe0040c197981 */ /* 0x000ea2000c1e1900 */
[----:B------:R-:W2:Y:S03]  /*0280*/  LDC.64 R14, c[0x0][0x3a8] ;  /* 0x0000ea00ff0e7b82 */ /* 0x000ea60000000a00 */
[----:B------:R-:W3:Y:S04]  /*0290*/  LDG.E R9, desc[UR4][R12.64+-0x1c] ;  /* 0xffffe4040c097981 */ /* 0x000ee8000c1e1900 */
[----:B------:R-:W4:Y:S04]  /*02a0*/  LDG.E R29, desc[UR4][R12.64+-0x18] ;  /* 0xffffe8040c1d7981 */ /* 0x000f28000c1e1900 */
[----:B------:R-:W5:Y:S04]  /*02b0*/  LDG.E R17, desc[UR4][R12.64+-0x14] ;  /* 0xffffec040c117981 */ /* 0x000f68000c1e1900 */
[----:B------:R-:W5:Y:S04]  /*02c0*/  LDG.E R19, desc[UR4][R12.64+-0x10] ;  /* 0xfffff0040c137981 */ /* 0x000f68000c1e1900 */
[----:B------:R-:W5:Y:S04]  /*02d0*/  LDG.E R27, desc[UR4][R10.64+-0x20] ;  /* 0xffffe0040a1b7981 */ /* 0x000f68000c1e1900 */
[----:B------:R-:W5:Y:S04]  /*02e0*/  LDG.E R23, desc[UR4][R12.64+-0xc] ;  /* 0xfffff4040c177981 */ /* 0x000f68000c1e1900 */
[----:B------:R-:W5:Y:S04]  /*02f0*/  LDG.E R21, desc[UR4][R10.64+-0x1c] ;  /* 0xffffe4040a157981 */ /* 0x000f68000c1e1900 */
[----:B------:R-:W5:Y:S04]  /*0300*/  LDG.E R6, desc[UR4][R12.64+-0x8] ;  /* 0xfffff8040c067981 */ /* 0x000f68000c1e1900 */
[----:B------:R-:W5:Y:S04]  /*0310*/  LDG.E R7, desc[UR4][R12.64+-0x4] ;  /* 0xfffffc040c077981 */ /* 0x000f68000c1e1900 */
[----:B------:R-:W5:Y:S01]  /*0320*/  LDG.E R26, desc[UR4][R10.64+-0x10] ;  /* 0xfffff0040a1a7981 */ /* 0x000f62000c1e1900 */
[----:B--2---:R-:W-:-:S06]  /*0330*/  IMAD.WIDE.U32 R24, R25, 0x4, R14 ;  /* 0x0000000419187825 */ /* 0x004fcc00078e000e */
[----:B------:R-:W2:Y:S01]  /*0340*/  LDG.E R24, desc[UR4][R24.64] ;  /* 0x0000000418187981 */ /* 0x000ea2000c1e1900 */
[----:B---3--:R-:W-:-:S04]  /*0350*/  IMAD.WIDE.U32 R8, R9, 0x4, R14 ;  /* 0x0000000409087825 */ /* 0x008fc800078e000e */
[--C-:B----4-:R-:W-:Y:S02]  /*0360*/  IMAD.WIDE.U32 R28, R29, 0x4, R14.reuse ;  /* 0x000000041d1c7825 */ /* 0x110fe400078e000e */
[----:B------:R-:W3:Y:S02]  /*0370*/  LDG.E R8, desc[UR4][R8.64] ;  /* 0x0000000408087981 */ /* 0x000ee4000c1e1900 */
[--C-:B-----5:R-:W-:Y:S02]  /*0380*/  IMAD.WIDE.U32 R16, R17, 0x4, R14.reuse ;  /* 0x0000000411107825 */ /* 0x120fe400078e000e */
[----:B------:R-:W4:Y:S02]  /*0390*/  LDG.E R20, desc[UR4][R28.64] ;  /* 0x000000041c147981 */ /* 0x000f24000c1e1900 */
[----:B------:R-:W-:Y:S02]  /*03a0*/  IMAD.WIDE.U32 R18, R19, 0x4, R14 ;  /* 0x0000000413127825 */ /* 0x000fe400078e000e */
[----:B------:R-:W5:Y:S04]  /*03b0*/  LDG.E R16, desc[UR4][R16.64] ;  /* 0x0000000410107981 */ /* 0x000f68000c1e1900 */
[----:B------:R-:W4:Y:S04]  /*03c0*/  LDG.E R9, desc[UR4][R10.64+-0x18] ;  /* 0xffffe8040a097981 */ /* 0x000f28000c1e1900 */
[----:B------:R-:W5:Y:S04]  /*03d0*/  LDG.E R25, desc[UR4][R10.64+-0x14] ;  /* 0xffffec040a197981 */ /* 0x000f68000c1e1900 */
[----:B------:R-:W5:Y:S04]  /*03e0*/  LDG.E R29, desc[UR4][R12.64] ;  /* 0x000000040c1d7981 */ /* 0x000f68000c1e1900 */
[----:B------:R2:W5:Y:S04]  /*03f0*/  LDG.E R19, desc[UR4][R18.64] ;  /* 0x0000000412137981 */ /* 0x000568000c1e1900 */
[----:B------:R-:W5:Y:S01]  /*0400*/  LDG.E R28, desc[UR4][R10.64+0xc] ;  /* 0x00000c040a1c7981 */ /* 0x000f62000c1e1900 */
[----:B--2---:R-:W-:Y:S01]  /*0410*/  FFMA R18, R27, R24, R22 ;  /* 0x000000181b127223 */ /* 0x004fe20000000016 */
[----:B------:R-:W-:-:S02]  /*0420*/  IMAD.WIDE.U32 R22, R23, 0x4, R14 ;  /* 0x0000000417167825 */ /* 0x000fc400078e000e */
[----:B------:R-:W2:Y:S04]  /*0430*/  LDG.E R27, desc[UR4][R10.64+-0xc] ;  /* 0xfffff4040a1b7981 */ /* 0x000ea8000c1e1900 */
[----:B------:R0:W2:Y:S01]  /*0440*/  LDG.E R24, desc[UR4][R22.64] ;  /* 0x0000000416187981 */ /* 0x0000a2000c1e1900 */
[----:B---3--:R-:W-:-:S03]  /*0450*/  FFMA R8, R21, R8, R18 ;  /* 0x0000000815087223 */ /* 0x008fc60000000012 */
[----:B------:R-:W3:Y:S01]  /*0460*/  LDG.E R18, desc[UR4][R10.64+-0x4] ;  /* 0xfffffc040a127981 */ /* 0x000ee2000c1e1900 */
[----:B0-----:R-:W-:-:S04]  /*0470*/  IMAD.WIDE.U32 R22, R6, 0x4, R14 ;  /* 0x0000000406167825 */ /* 0x001fc800078e000e */
[----:B----4-:R-:W-:Y:S01]  /*0480*/  FFMA R20, R9, R20, R8 ;  /* 0x0000001409147223 */ /* 0x010fe20000000008 */
[----:B------:R-:W-:Y:S01]  /*0490*/  IMAD.WIDE.U32 R6, R7, 0x4, R14 ;  /* 0x0000000407067825 */ /* 0x000fe200078e000e */
[----:B------:R-:W4:Y:S04]  /*04a0*/  LDG.E R21, desc[UR4][R22.64] ;  /* 0x0000000416157981 */ /* 0x000f28000c1e1900 */
[----:B------:R-:W4:Y:S01]  /*04b0*/  LDG.E R8, desc[UR4][R10.64+-0x8] ;  /* 0xfffff8040a087981 */ /* 0x000f22000c1e1900 */
[----:B-----5:R-:W-:-:S03]  /*04c0*/  FFMA R20, R25, R16, R20 ;  /* 0x0000001019147223 */ /* 0x020fc60000000014 */
[----:B------:R-:W5:Y:S01]  /*04d0*/  LDG.E R9, desc[UR4][R12.64+0x4] ;  /* 0x000004040c097981 */ /* 0x000f62000c1e1900 */
[----:B------:R-:W-:-:S03]  /*04e0*/  IMAD.WIDE.U32 R16, R29, 0x4, R14 ;  /* 0x000000041d107825 */ /* 0x000fc600078e000e */
[----:B------:R-:W3:Y:S01]  /*04f0*/  LDG.E R7, desc[UR4][R6.64] ;  /* 0x0000000406077981 */ /* 0x000ee2000c1e1900 */
[----:B------:R-:W-:-:S03]  /*0500*/  FFMA R26, R26, R19, R20 ;  /* 0x000000131a1a7223 */ /* 0x000fc60000000014 */
[----:B------:R-:W3:Y:S04]  /*0510*/  LDG.E R25, desc[UR4][R12.64+0x8] ;  /* 0x000008040c197981 */ /* 0x000ee8000c1e1900 */
[----:B------:R-:W3:Y:S04]  /*0520*/  LDG.E R19, desc[UR4][R12.64+0xc] ;  /* 0x00000c040c137981 */ /* 0x000ee8000c1e1900 */
[----:B------:R-:W3:Y:S04]  /*0530*/  LDG.E R17, desc[UR4][R16.64] ;  /* 0x0000000410117981 */ /* 0x000ee8000c1e1900 */
[----:B------:R-:W3:Y:S04]  /*0540*/  LDG.E R20, desc[UR4][R10.64] ;  /* 0x000000040a147981 */ /* 0x000ee8000c1e1900 */
[----:B------:R-:W3:Y:S04]  /*0550*/  LDG.E R23, desc[UR4][R12.64+0x10] ;  /* 0x000010040c177981 */ /* 0x000ee8000c1e1900 */
[----:B------:R-:W3:Y:S04]  /*0560*/  LDG.E R29, desc[UR4][R12.64+0x14] ;  /* 0x000014040c1d7981 */ /* 0x000ee8000c1e1900 */
[----:B------:R-:W3:Y:S04]  /*0570*/  LDG.E R22, desc[UR4][R12.64+0x18] ;  /* 0x000018040c167981 */ /* 0x000ee8000c1e1900 */
[----:B------:R-:W3:Y:S01]  /*0580*/  LDG.E R16, desc[UR4][R10.64+0x8] ;  /* 0x000008040a107981 */ /* 0x000ee2000c1e1900 */
[----:B--2---:R-:W-:-:S03]  /*0590*/  FFMA R24, R27, R24, R26 ;  /* 0x000000181b187223 */ /* 0x004fc6000000001a */
[----:B------:R-:W2:Y:S04]  /*05a0*/  LDG.E R27, desc[UR4][R12.64+0x1c] ;  /* 0x00001c040c1b7981 */ /* 0x000ea8000c1e1900 */
[----:B------:R-:W2:Y:S01]  /*05b0*/  LDG.E R26, desc[UR4][R10.64+0x4] ;  /* 0x000004040a1a7981 */ /* 0x000ea2000c1e1900 */
[----:B----4-:R-:W-:Y:S01]  /*05c0*/  FFMA R21, R8, R21, R24 ;  /* 0x0000001508157223 */ /* 0x010fe20000000018 */
[----:B-----5:R-:W-:-:S04]  /*05d0*/  IMAD.WIDE.U32 R8, R9, 0x4, R14 ;  /* 0x0000000409087825 */ /* 0x020fc800078e000e */
[----:B---3--:R-:W-:Y:S02]  /*05e0*/  FFMA R21, R18, R7, R21 ;  /* 0x0000000712157223 */ /* 0x008fe40000000015 */
[----:B------:R-:W3:Y:S01]  /*05f0*/  LDG.E R8, desc[UR4][R8.64] ;  /* 0x0000000408087981 */ /* 0x000ee2000c1e1900 */
[----:B------:R-:W-:-:S04]  /*0600*/  IMAD.WIDE.U32 R6, R25, 0x4, R14 ;  /* 0x0000000419067825 */ /* 0x000fc800078e000e */
[----:B------:R-:W-:Y:S02]  /*0610*/  IMAD.WIDE.U32 R18, R19, 0x4, R14 ;  /* 0x0000000413127825 */ /* 0x000fe400078e000e */
[----:B------:R-:W4:Y:S04]  /*0620*/  LDG.E R7, desc[UR4][R6.64] ;  /* 0x0000000406077981 */ /* 0x000f28000c1e1900 */
[----:B------:R-:W5:Y:S01]  /*0630*/  LDG.E R19, desc[UR4][R18.64] ;  /* 0x0000000412137981 */ /* 0x000f62000c1e1900 */
[----:B------:R-:W-:-:S03]  /*0640*/  FFMA R17, R20, R17, R21 ;  /* 0x0000001114117223 */ /* 0x000fc60000000015 */
[----:B------:R-:W5:Y:S01]  /*0650*/  LDG.E R9, desc[UR4][R10.64+0x10] ;  /* 0x000010040a097981 */ /* 0x000f62000c1e1900 */
[----:B------:R-:W-:-:S03]  /*0660*/  IMAD.WIDE.U32 R20, R23, 0x4, R14 ;  /* 0x0000000417147825 */ /* 0x000fc600078e000e */
[----:B------:R-:W5:Y:S01]  /*0670*/  LDG.E R6, desc[UR4][R10.64+0x14] ;  /* 0x000014040a067981 */ /* 0x000f62000c1e1900 */
[----:B------:R-:W-:-:S03]  /*0680*/  IMAD.WIDE.U32 R24, R29, 0x4, R14 ;  /* 0x000000041d187825 */ /* 0x000fc600078e000e */
[----:B------:R-:W5:Y:S01]  /*0690*/  LDG.E R20, desc[UR4][R20.64] ;  /* 0x0000000414147981 */ /* 0x000f62000c1e1900 */
[----:B------:R-:W-:-:S03]  /*06a0*/  IMAD.WIDE.U32 R22, R22, 0x4, R14 ;  /* 0x0000000416167825 */ /* 0x000fc600078e000e */
[----:B------:R-:W5:Y:S04]  /*06b0*/  LDG.E R25, desc[UR4][R24.64] ;  /* 0x0000000418197981 */ /* 0x000f68000c1e1900 */
[----:B------:R-:W5:Y:S04]  /*06c0*/  LDG.E R22, desc[UR4][R22.64] ;  /* 0x0000000416167981 */ /* 0x000f68000c1e1900 */
[----:B------:R-:W5:Y:S01]  /*06d0*/  LDG.E R18, desc[UR4][R10.64+0x1c] ;  /* 0x00001c040a127981 */ /* 0x000f62000c1e1900 */
[----:B--2---:R-:W-:-:S03]  /*06e0*/  IMAD.WIDE.U32 R14, R27, 0x4, R14 ;  /* 0x000000041b0e7825 */ /* 0x004fc600078e000e */
[----:B------:R0:W2:Y:S04]  /*06f0*/  LDG.E R27, desc[UR4][R10.64+0x18] ;  /* 0x000018040a1b7981 */ /* 0x0000a8000c1e1900 */
[----:B------:R-:W2:Y:S01]  /*0700*/  LDG.E R15, desc[UR4][R14.64] ;  /* 0x000000040e0f7981 */ /* 0x000ea2000c1e1900 */
[----:B------:R-:W-:-:S04]  /*0710*/  IADD3 R3, PT, PT, R3, 0x10, RZ ;  /* 0x0000001003037810 */ /* 0x000fc80007ffe0ff */
[----:B------:R-:W-:Y:S01]  /*0720*/  ISETP.NE.AND P1, PT, R3, RZ, PT ;  /* 0x000000ff0300720c */ /* 0x000fe20003f25270 */
[----:B---3--:R-:W-:-:S04]  /*0730*/  FFMA R17, R26, R8, R17 ;  /* 0x000000081a117223 */ /* 0x008fc80000000011 */
[----:B----4-:R-:W-:-:S04]  /*0740*/  FFMA R7, R16, R7, R17 ;  /* 0x0000000710077223 */ /* 0x010fc80000000011 */
[----:B-----5:R-:W-:Y:S01]  /*0750*/  FFMA R28, R28, R19, R7 ;  /* 0x000000131c1c7223 */ /* 0x020fe20000000007 */
[----:B------:R-:W-:Y:S02]  /*0760*/  IADD3 R12, P2, PT, R12, 0x40, RZ ;  /* 0x000000400c0c7810 */ /* 0x000fe40007f5e0ff */
[----:B0-----:R-:W-:Y:S01]  /*0770*/  IADD3 R10, P3, PT, R10, 0x40, RZ ;  /* 0x000000400a0a7810 */ /* 0x001fe20007f7e0ff */
[----:B------:R-:W-:-:S04]  /*0780*/  FFMA R9, R9, R20, R28 ;  /* 0x0000001409097223 */ /* 0x000fc8000000001c */
[----:B------:R-:W-:Y:S01]  /*0790*/  FFMA R6, R6, R25, R9 ;  /* 0x0000001906067223 */ /* 0x000fe20000000009 */
[----:B------:R-:W-:Y:S02]  /*07a0*/  IADD3.X R13, PT, PT, RZ, R13, RZ, P2, !PT ;  /* 0x0000000dff0d7210 */ /* 0x000fe400017fe4ff */
[----:B------:R-:W-:Y:S02]  /*07b0*/  IADD3.X R11, PT, PT, RZ, R11, RZ, P3, !PT ;  /* 0x0000000bff0b7210 */ /* 0x000fe40001ffe4ff */
[----:B------:R-:W-:Y:S01]  /*07c0*/  IADD3 R2, PT, PT, R2, 0x10, RZ ;  /* 0x0000001002027810 */ /* 0x000fe20007ffe0ff */
[----:B--2---:R-:W-:-:S04]  /*07d0*/  FFMA R27, R27, R22, R6 ;  /* 0x000000161b1b7223 */ /* 0x004fc80000000006 */
[----:B------:R-:W-:Y:S01]  /*07e0*/  FFMA R22, R18, R15, R27 ;  /* 0x0000000f12167223 */ /* 0x000fe2000000001b */
[----:B------:R-:W-:Y:S06]  /*07f0*/  @P1 BRA `(.L_x_4) ;  /* 0xfffffff8009c1947 */ /* 0x000fec000383ffff */
.L_x_3:
[----:B------:R-:W-:Y:S05]  /*0800*/  BSYNC.RECONVERGENT B1 ;  /* 0x0000000000017941 */ /* 0x000fea0003800200 */
.L_x_2:
[----:B------:R-:W-:Y:S05]  /*0810*/  @!P0 BRA `(.L_x_1) ;  /* 0x0000000400c08947 */ /* 0x000fea0003800000 */
[----:B------:R-:W-:Y:S01]  /*0820*/  ISETP.GE.U32.AND P0, PT, R5, 0x8, PT ;  /* 0x000000080500780c */ /* 0x000fe20003f06070 */
[----:B------:R-:W-:Y:S01]  /*0830*/  BSSY.RECONVERGENT B1, `(.L_x_5) ;  /* 0x0000032000017945 */ /* 0x000fe20003800200 */
[----:B------:R-:W-:-:S04]  /*0840*/  LOP3.LUT R25, R4, 0x7, RZ, 0xc0, !PT ;  /* 0x0000000704197812 */ /* 0x000fc800078ec0ff */
[----:B------:R-:W-:-:S07]  /*0850*/  ISETP.NE.AND P1, PT, R25, RZ, PT ;  /* 0x000000ff1900720c */ /* 0x000fce0003f25270 */
[----:B------:R-:W-:Y:S06]  /*0860*/  @!P0 BRA `(.L_x_6) ;  /* 0x0000000000b88947 */ /* 0x000fec0003800000 */
[----:B------:R-:W0:Y:S08]  /*0870*/  LDC.64 R18, c[0x0][0x388] ;  /* 0x0000e200ff127b82 */ /* 0x000e300000000a00 */
[----:B------:R-:W1:Y:S08]  /*0880*/  LDC.64 R8, c[0x0][0x3a8] ;  /* 0x0000ea00ff087b82 */ /* 0x000e700000000a00 */
[----:B------:R-:W2:Y:S01]  /*0890*/  LDC.64 R6, c[0x0][0x390] ;  /* 0x0000e400ff067b82 */ /* 0x000ea20000000a00 */
[----:B0-----:R-:W-:-:S05]  /*08a0*/  IMAD.WIDE.U32 R18, R2, 0x4, R18 ;  /* 0x0000000402127825 */ /* 0x001fca00078e0012 */
[----:B------:R-:W1:Y:S04]  /*08b0*/  LDG.E R29, desc[UR4][R18.64] ;  /* 0x00000004121d7981 */ /* 0x000e68000c1e1900 */
[----:B------:R-:W3:Y:S04]  /*08c0*/  LDG.E R27, desc[UR4][R18.64+0x4] ;  /* 0x00000404121b7981 */ /* 0x000ee8000c1e1900 */
[----:B------:R-:W4:Y:S04]  /*08d0*/  LDG.E R23, desc[UR4][R18.64+0x8] ;  /* 0x0000080412177981 */ /* 0x000f28000c1e1900 */
[----:B------:R-:W5:Y:S04]  /*08e0*/  LDG.E R11, desc[UR4][R18.64+0xc] ;  /* 0x00000c04120b7981 */ /* 0x000f68000c1e1900 */
[----:B------:R-:W5:Y:S04]  /*08f0*/  LDG.E R13, desc[UR4][R18.64+0x10] ;  /* 0x00001004120d7981 */ /* 0x000f68000c1e1900 */
[----:B------:R-:W5:Y:S04]  /*0900*/  LDG.E R15, desc[UR4][R18.64+0x14] ;  /* 0x00001404120f7981 */ /* 0x000f68000c1e1900 */
[----:B------:R-:W5:Y:S04]  /*0910*/  LDG.E R17, desc[UR4][R18.64+0x18] ;  /* 0x0000180412117981 */ /* 0x000f68000c1e1900 */
[----:B------:R4:W5:Y:S01]  /*0920*/  LDG.E R21, desc[UR4][R18.64+0x1c] ;  /* 0x00001c0412157981 */ /* 0x000962000c1e1900 */
[----:B--2---:R-:W-:-:S05]  /*0930*/  IMAD.WIDE.U32 R6, R2, 0x4, R6 ;  /* 0x0000000402067825 */ /* 0x004fca00078e0006 */
[----:B------:R-:W2:Y:S04]  /*0940*/  LDG.E R5, desc[UR4][R6.64] ;  /* 0x0000000406057981 */ /* 0x000ea8000c1e1900 */
[----:B------:R-:W2:Y:S01]  /*0950*/  LDG.E R24, desc[UR4][R6.64+0x8] ;  /* 0x0000080406187981 */ /* 0x000ea2000c1e1900 */
[----:B-1----:R-:W-:-:S04]  /*0960*/  IMAD.WIDE.U32 R28, R29, 0x4, R8 ;  /* 0x000000041d1c7825 */ /* 0x002fc800078e0008 */
[--C-:B---3--:R-:W-:Y:S01]  /*0970*/  IMAD.WIDE.U32 R26, R27, 0x4, R8.reuse ;  /* 0x000000041b1a7825 */ /* 0x108fe200078e0008 */
[----:B------:R-:W2:Y:S03]  /*0980*/  LDG.E R3, desc[UR4][R28.64] ;  /* 0x000000041c037981 */ /* 0x000ea6000c1e1900 */
[--C-:B----4-:R-:W-:Y:S01]  /*0990*/  IMAD.WIDE.U32 R18, R23, 0x4, R8.reuse ;  /* 0x0000000417127825 */ /* 0x110fe200078e0008 */
[----:B------:R-:W3:Y:S04]  /*09a0*/  LDG.E R20, desc[UR4][R26.64] ;  /* 0x000000041a147981 */ /* 0x000ee8000c1e1900 */
[----:B------:R-:W3:Y:S01]  /*09b0*/  LDG.E R23, desc[UR4][R6.64+0x4] ;  /* 0x0000040406177981 */ /* 0x000ee2000c1e1900 */
[----:B-----5:R-:W-:-:S03]  /*09c0*/  IMAD.WIDE.U32 R10, R11, 0x4, R8 ;  /* 0x000000040b0a7825 */ /* 0x020fc600078e0008 */
[----:B------:R-:W4:Y:S01]  /*09d0*/  LDG.E R19, desc[UR4][R18.64] ;  /* 0x0000000412137981 */ /* 0x000f22000c1e1900 */
[----:B------:R-:W-:-:S03]  /*09e0*/  IMAD.WIDE.U32 R12, R13, 0x4, R8 ;  /* 0x000000040d0c7825 */ /* 0x000fc600078e0008 */
[----:B------:R-:W5:Y:S01]  /*09f0*/  LDG.E R11, desc[UR4][R10.64] ;  /* 0x000000040a0b7981 */ /* 0x000f62000c1e1900 */
[----:B------:R-:W-:-:S03]  /*0a00*/  IMAD.WIDE.U32 R14, R15, 0x4, R8 ;  /* 0x000000040f0e7825 */ /* 0x000fc600078e0008 */
[----:B------:R-:W5:Y:S01]  /*0a10*/  LDG.E R28, desc[UR4][R6.64+0xc] ;  /* 0x00000c04061c7981 */ /* 0x000f62000c1e1900 */
[----:B------:R-:W-:-:S03]  /*0a20*/  IMAD.WIDE.U32 R16, R17, 0x4, R8 ;  /* 0x0000000411107825 */ /* 0x000fc600078e0008 */
[----:B------:R-:W5:Y:S04]  /*0a30*/  LDG.E R12, desc[UR4][R12.64] ;  /* 0x000000040c0c7981 */ /* 0x000f68000c1e1900 */
[----:B------:R-:W5:Y:S01]  /*0a40*/  LDG.E R29, desc[UR4][R6.64+0x10] ;  /* 0x00001004061d7981 */ /* 0x000f62000c1e1900 */
[----:B------:R-:W-:-:S03]  /*0a50*/  IMAD.WIDE.U32 R8, R21, 0x4, R8 ;  /* 0x0000000415087825 */ /* 0x000fc600078e0008 */
[----:B------:R-:W5:Y:S04]  /*0a60*/  LDG.E R15, desc[UR4][R14.64] ;  /* 0x000000040e0f7981 */ /* 0x000f68000c1e1900 */
[----:B------:R-:W5:Y:S04]  /*0a70*/  LDG.E R26, desc[UR4][R6.64+0x14] ;  /* 0x00001404061a7981 */ /* 0x000f68000c1e1900 */
[----:B------:R-:W5:Y:S04]  /*0a80*/  LDG.E R16, desc[UR4][R16.64] ;  /* 0x0000000410107981 */ /* 0x000f68000c1e1900 */
[----:B------:R-:W5:Y:S04]  /*0a90*/  LDG.E R21, desc[UR4][R6.64+0x18] ;  /* 0x0000180406157981 */ /* 0x000f68000c1e1900 */
[----:B------:R-:W5:Y:S04]  /*0aa0*/  LDG.E R10, desc[UR4][R6.64+0x1c] ;  /* 0x00001c04060a7981 */ /* 0x000f68000c1e1900 */
[----:B------:R-:W5:Y:S01]  /*0ab0*/  LDG.E R8, desc[UR4][R8.64] ;  /* 0x0000000408087981 */ /* 0x000f62000c1e1900 */
[----:B------:R-:W-:Y:S01]  /*0ac0*/  IADD3 R2, PT, PT, R2, 0x8, RZ ;  /* 0x0000000802027810 */ /* 0x000fe20007ffe0ff */
[----:B--2---:R-:W-:-:S04]  /*0ad0*/  FFMA R22, R5, R3, R22 ;  /* 0x0000000305167223 */ /* 0x004fc80000000016 */
[----:B---3--:R-:W-:-:S04]  /*0ae0*/  FFMA R23, R23, R20, R22 ;  /* 0x0000001417177223 */ /* 0x008fc80000000016 */
[----:B----4-:R-:W-:-:S04]  /*0af0*/  FFMA R19, R24, R19, R23 ;  /* 0x0000001318137223 */ /* 0x010fc80000000017 */
[----:B-----5:R-:W-:-:S04]  /*0b00*/  FFMA R28, R28, R11, R19 ;  /* 0x0000000b1c1c7223 */ /* 0x020fc80000000013 */
[----:B------:R-:W-:-:S04]  /*0b10*/  FFMA R29, R29, R12, R28 ;  /* 0x0000000c1d1d7223 */ /* 0x000fc8000000001c */
[----:B------:R-:W-:-:S04]  /*0b20*/  FFMA R26, R26, R15, R29 ;  /* 0x0000000f1a1a7223 */ /* 0x000fc8000000001d */
[----:B------:R-:W-:-:S04]  /*0b30*/  FFMA R21, R21, R16, R26 ;  /* 0x0000001015157223 */ /* 0x000fc8000000001a */
[----:B------:R-:W-:-:S07]  /*0b40*/  FFMA R22, R10, R8, R21 ;  /* 0x000000080a167223 */ /* 0x000fce0000000015 */
.L_x_6:
[----:B------:R-:W-:Y:S05]  /*0b50*/  BSYNC.RECONVERGENT B1 ;  /* 0x0000000000017941 */ /* 0x000fea0003800200 */
.L_x_5:
[----:B------:R-:W-:Y:S05]  /*0b60*/  @!P1 BRA `(.L_x_1) ;  /* 0x0000000000ec9947 */ /* 0x000fea0003800000 */
[----:B------:R-:W-:Y:S01]  /*0b70*/  ISETP.GE.U32.AND P0, PT, R25, 0x4, PT ;  /* 0x000000041900780c */ /* 0x000fe20003f06070 */
[----:B------:R-:W-:Y:S01]  /*0b80*/  BSSY.RECONVERGENT B1, `(.L_x_7) ;  /* 0x000001e000017945 */ /* 0x000fe20003800200 */
[----:B------:R-:W-:-:S04]  /*0b90*/  LOP3.LUT R4, R4, 0x3, RZ, 0xc0, !PT ;  /* 0x0000000304047812 */ /* 0x000fc800078ec0ff */
[----:B------:R-:W-:-:S07]  /*0ba0*/  ISETP.NE.AND P1, PT, R4, RZ, PT ;  /* 0x000000ff0400720c */ /* 0x000fce0003f25270 */
[----:B------:R-:W-:Y:S06]  /*0bb0*/  @!P0 BRA `(.L_x_8) ;  /* 0x0000000000688947 */ /* 0x000fec0003800000 */
[----:B------:R-:W0:Y:S08]  /*0bc0*/  LDC.64 R6, c[0x0][0x388] ;  /* 0x0000e200ff067b82 */ /* 0x000e300000000a00 */
[----:B------:R-:W1:Y:S01]  /*0bd0*/  LDC.64 R8, c[0x0][0x390] ;  /* 0x0000e400ff087b82 */ /* 0x000e620000000a00 */
[----:B0-----:R-:W-:-:S07]  /*0be0*/  IMAD.WIDE.U32 R10, R2, 0x4, R6 ;  /* 0x00000004020a7825 */ /* 0x001fce00078e0006 */
[----:B------:R-:W0:Y:S01]  /*0bf0*/  LDC.64 R6, c[0x0][0x3a8] ;  /* 0x0000ea00ff067b82 */ /* 0x000e220000000a00 */
[----:B------:R-:W0:Y:S04]  /*0c00*/  LDG.E R13, desc[UR4][R10.64] ;  /* 0x000000040a0d7981 */ /* 0x000e28000c1e1900 */
[----:B------:R-:W2:Y:S04]  /*0c10*/  LDG.E R15, desc[UR4][R10.64+0x4] ;  /* 0x000004040a0f7981 */ /* 0x000ea8000c1e1900 */
[----:B------:R-:W3:Y:S04]  /*0c20*/  LDG.E R17, desc[UR4][R10.64+0x8] ;  /* 0x000008040a117981 */ /* 0x000ee8000c1e1900 */
[----:B------:R-:W4:Y:S01]  /*0c30*/  LDG.E R5, desc[UR4][R10.64+0xc] ;  /* 0x00000c040a057981 */ /* 0x000f22000c1e1900 */
[----:B-1----:R-:W-:-:S05]  /*0c40*/  IMAD.WIDE.U32 R8, R2, 0x4, R8 ;  /* 0x0000000402087825 */ /* 0x002fca00078e0008 */
[----:B------:R-:W5:Y:S04]  /*0c50*/  LDG.E R3, desc[UR4][R8.64] ;  /* 0x0000000408037981 */ /* 0x000f68000c1e1900 */
[----:B------:R-:W5:Y:S04]  /*0c60*/  LDG.E R18, desc[UR4][R8.64+0x4] ;  /* 0x0000040408127981 */ /* 0x000f68000c1e1900 */
[----:B------:R-:W5:Y:S04]  /*0c70*/  LDG.E R10, desc[UR4][R8.64+0x8] ;  /* 0x00000804080a7981 */ /* 0x000f68000c1e1900 */
[----:B------:R-:W5:Y:S01]  /*0c80*/  LDG.E R20, desc[UR4][R8.64+0xc] ;  /* 0x00000c0408147981 */ /* 0x000f62000c1e1900 */
[----:B0-----:R-:W-:-:S04]  /*0c90*/  IMAD.WIDE.U32 R12, R13, 0x4, R6 ;  /* 0x000000040d0c7825 */ /* 0x001fc800078e0006 */
[--C-:B--2---:R-:W-:Y:S02]  /*0ca0*/  IMAD.WIDE.U32 R14, R15, 0x4, R6.reuse ;  /* 0x000000040f0e7825 */ /* 0x104fe400078e0006 */
[----:B------:R-:W5:Y:S02]  /*0cb0*/  LDG.E R12, desc[UR4][R12.64] ;  /* 0x000000040c0c7981 */ /* 0x000f64000c1e1900 */
[--C-:B---3--:R-:W-:Y:S02]  /*0cc0*/  IMAD.WIDE.U32 R16, R17, 0x4, R6.reuse ;  /* 0x0000000411107825 */ /* 0x108fe400078e0006 */
[----:B------:R-:W2:Y:S02]  /*0cd0*/  LDG.E R14, desc[UR4][R14.64] ;  /* 0x000000040e0e7981 */ /* 0x000ea4000c1e1900 */
[----:B----4-:R-:W-:Y:S02]  /*0ce0*/  IMAD.WIDE.U32 R6, R5, 0x4, R6 ;  /* 0x0000000405067825 */ /* 0x010fe400078e0006 */
[----:B------:R-:W3:Y:S04]  /*0cf0*/  LDG.E R16, desc[UR4][R16.64] ;  /* 0x0000000410107981 */ /* 0x000ee8000c1e1900 */
[----:B------:R-:W4:Y:S01]  /*0d00*/  LDG.E R6, desc[UR4][R6.64] ;  /* 0x0000000406067981 */ /* 0x000f22000c1e1900 */
[----:B------:R-:W-:Y:S01]  /*0d10*/  IADD3 R2, PT, PT, R2, 0x4, RZ ;  /* 0x0000000402027810 */ /* 0x000fe20007ffe0ff */
[----:B-----5:R-:W-:-:S04]  /*0d20*/  FFMA R3, R3, R12, R22 ;  /* 0x0000000c03037223 */ /* 0x020fc80000000016 */
[----:B--2---:R-:W-:-:S04]  /*0d30*/  FFMA R3, R18, R14, R3 ;  /* 0x0000000e12037223 */ /* 0x004fc80000000003 */
[----:B---3--:R-:W-:-:S04]  /*0d40*/  FFMA R3, R10, R16, R3 ;  /* 0x000000100a037223 */ /* 0x008fc80000000003 */
[----:B----4-:R-:W-:-:S07]  /*0d50*/  FFMA R22, R20, R6, R3 ;  /* 0x0000000614167223 */ /* 0x010fce0000000003 */
.L_x_8:
[----:B------:R-:W-:Y:S05]  /*0d60*/  BSYNC.RECONVERGENT B1 ;  /* 0x0000000000017941 */ /* 0x000fea0003800200 */
.L_x_7:
[----:B------:R-:W-:Y:S05]  /*0d70*/  @!P1 BRA `(.L_x_1) ;  /* 0x0000000000689947 */ /* 0x000fea0003800000 */
[----:B------:R-:W0:Y:S08]  /*0d80*/  LDC.64 R8, c[0x0][0x390] ;  /* 0x0000e400ff087b82 */ /* 0x000e300000000a00 */
[----:B------:R-:W1:Y:S08]  /*0d90*/  LDC.64 R10, c[0x0][0x388] ;  /* 0x0000e200ff0a7b82 */ /* 0x000e700000000a00 */
[----:B------:R-:W2:Y:S01]  /*0da0*/  LDC.64 R6, c[0x0][0x3a8] ;  /* 0x0000ea00ff067b82 */ /* 0x000ea20000000a00 */
[----:B0-----:R-:W-:-:S03]  /*0db0*/  IMAD.WIDE.U32 R8, R2, 0x4, R8 ;  /* 0x0000000402087825 */ /* 0x001fc600078e0008 */
[----:B------:R-:W-:Y:S02]  /*0dc0*/  MOV R12, R8 ;  /* 0x00000008000c7202 */ /* 0x000fe40000000f00 */
[----:B------:R-:W-:Y:S01]  /*0dd0*/  MOV R13, R9 ;  /* 0x00000009000d7202 */ /* 0x000fe20000000f00 */
[----:B-1----:R-:W-:Y:S01]  /*0de0*/  IMAD.WIDE.U32 R2, R2, 0x4, R10 ;  /* 0x0000000402027825 */ /* 0x002fe200078e000a */
[----:B------:R-:W-:Y:S02]  /*0df0*/  IADD3 R8, PT, PT, -R4, RZ, RZ ;  /* 0x000000ff04087210 */ /* 0x000fe40007ffe1ff */
[----:B------:R-:W-:Y:S02]  /*0e00*/  MOV R10, R2 ;  /* 0x00000002000a7202 */ /* 0x000fe40000000f00 */
[----:B------:R-:W-:-:S07]  /*0e10*/  MOV R11, R3 ;  /* 0x00000003000b7202 */ /* 0x000fce0000000f00 */
.L_x_9:
[----:B------:R-:W-:Y:S02]  /*0e20*/  MOV R4, R10 ;  /* 0x0000000a00047202 */ /* 0x000fe40000000f00 */
[----:B------:R-:W-:-:S05]  /*0e30*/  MOV R5, R11 ;  /* 0x0000000b00057202 */ /* 0x000fca0000000f00 */
[----:B------:R0:W2:Y:S02]  /*0e40*/  LDG.E R3, desc[UR4][R4.64] ;  /* 0x0000000404037981 */ /* 0x0000a4000c1e1900 */
[----:B0-----:R-:W-:Y:S02]  /*0e50*/  MOV R4, R12 ;  /* 0x0000000c00047202 */ /* 0x001fe40000000f00 */
[----:B------:R-:W-:-:S05]  /*0e60*/  MOV R5, R13 ;  /* 0x0000000d00057202 */ /* 0x000fca0000000f00 */
[----:B------:R-:W3:Y:S01]  /*0e70*/  LDG.E R9, desc[UR4][R4.64] ;  /* 0x0000000404097981 */ /* 0x000ee2000c1e1900 */
[----:B--2---:R-:W-:-:S06]  /*0e80*/  IMAD.WIDE.U32 R2, R3, 0x4, R6 ;  /* 0x0000000403027825 */ /* 0x004fcc00078e0006 */
[----:B------:R-:W3:Y:S01]  /*0e90*/  LDG.E R2, desc[UR4][R2.64] ;  /* 0x0000000402027981 */ /* 0x000ee2000c1e1900 */
[----:B------:R-:W-:-:S04]  /*0ea0*/  IADD3 R8, PT, PT, R8, 0x1, RZ ;  /* 0x0000000108087810 */ /* 0x000fc80007ffe0ff */
[----:B------:R-:W-:Y:S02]  /*0eb0*/  ISETP.NE.AND P0, PT, R8, RZ, PT ;  /* 0x000000ff0800720c */ /* 0x000fe40003f05270 */
[----:B------:R-:W-:Y:S02]  /*0ec0*/  IADD3 R12, P1, PT, R12, 0x4, RZ ;  /* 0x000000040c0c7810 */ /* 0x000fe40007f3e0ff */
[----:B------:R-:W-:Y:S02]  /*0ed0*/  IADD3 R10, P2, PT, R10, 0x4, RZ ;  /* 0x000000040a0a7810 */ /* 0x000fe40007f5e0ff */
[----:B------:R-:W-:Y:S02]  /*0ee0*/  IADD3.X R13, PT, PT, RZ, R13, RZ, P1, !PT ;  /* 0x0000000dff0d7210 */ /* 0x000fe40000ffe4ff */
[----:B------:R-:W-:Y:S01]  /*0ef0*/  IADD3.X R11, PT, PT, RZ, R11, RZ, P2, !PT ;  /* 0x0000000bff0b7210 */ /* 0x000fe200017fe4ff */
[----:B---3--:R-:W-:-:S04]  /*0f00*/  FFMA R22, R9, R2, R22 ;  /* 0x0000000209167223 */ /* 0x008fc80000000016 */
[----:B------:R-:W-:Y:S05]  /*0f10*/  @P0 BRA `(.L_x_9) ;  /* 0xfffffffc00c00947 */ /* 0x000fea000383ffff */
.L_x_1:
[----:B------:R-:W-:Y:S05]  /*0f20*/  BSYNC.RECONVERGENT B0 ;  /* 0x0000000000007941 */ /* 0x000fea0003800200 */
.L_x_0:
[----:B------:R-:W0:Y:S02]  /*0f30*/  LDC.64 R2, c[0x0][0x3b0] ;  /* 0x0000ec00ff027b82 */ /* 0x000e240000000a00 */
[----:B0-----:R-:W-:-:S05]  /*0f40*/  IMAD.WIDE.U32 R2, R0, 0x4, R2 ;  /* 0x0000000400027825 */ /* 0x001fca00078e0002 */
[----:B------:R-:W2:Y:S02]  /*0f50*/  LDG.E R5, desc[UR4][R2.64] ;  /* 0x0000000402057981 */ /* 0x000ea4000c1e1900 */
[----:B--2---:R-:W-:-:S05]  /*0f60*/  FADD R5, R5, R22 ;  /* 0x0000001605057221 */ /* 0x004fca0000000000 */
[----:B------:R-:W-:Y:S01]  /*0f70*/  STG.E desc[UR4][R2.64], R5 ;  /* 0x0000000502007986 */ /* 0x000fe2000c101904 */
[----:B------:R-:W-:Y:S05]  /*0f80*/  EXIT ;  /* 0x000000000000794d */ /* 0x000fea0003800000 */
.L_x_10:
[----:B------:R-:W-:-:S00]  /*0f90*/  BRA `(.L_x_10) ;  /* 0xfffffffc00fc7947 */ /* 0x000fc0000383ffff */
[----:B------:R-:W-:-:S00]  /*0fa0*/  NOP ;  /* 0x0000000000007918 */ /* 0x000fc00000000000 */
        /* <DEDUP_REMOVED lines=13> */
.L_x_11:


//--------------------- .nv.shared.reserved.0     --------------------------
	.section	.nv.shared.reserved.0,"aw",@nobits
	.weak		__nv_reservedSMEM_offset_0_alias
	.size		__nv_reservedSMEM_offset_0_alias, 0, 64
	.other		__nv_reservedSMEM_offset_0_alias,@"STO_CUDA_RESERVED_SHARED STV_DEFAULT"
__nv_reservedSMEM_offset_0_alias:
	.zero		0
	.zero		64


//--------------------- .nv.constant0._Z15spmv_csr_kernel9CSRMatrixPfS0_ --------------------------
	.section	.nv.constant0._Z15spmv_csr_kernel9CSRMatrixPfS0_,"a",@progbits
	.sectionflags	@""
	.align	4
.nv.constant0._Z15spmv_csr_kernel9CSRMatrixPfS0_:
	.zero		952


//--------------------- SYMBOLS --------------------------

	.type		.nv.reservedSmem.offset0,@object
	.size		.nv.reservedSmem.offset0,0x4
